	.headerflags	@"EF_CUDA_TEXMODE_UNIFIED EF_CUDA_64BIT_ADDRESS EF_CUDA_ACCELERATORS EF_CUDA_SM90 EF_CUDA_VIRTUAL_SM(EF_CUDA_SM90)"
	.elftype	@"ET_EXEC"


//--------------------- .nv.info                  --------------------------
	.section	.nv.info,"",@"SHT_CUDA_INFO"
	.align	4


	//----- nvinfo : EIATTR_REGCOUNT
	.align		4
        /*0000*/ 	.byte	0x04, 0x2f
        /*0002*/ 	.short	(.L_1 - .L_0)
	.align		4
.L_0:
        /*0004*/ 	.word	index@(triton_poi_fused_clamp_convolution_pow_sub_2)
        /*0008*/ 	.word	0x0000000a


	//----- nvinfo : EIATTR_MIN_STACK_SIZE
	.align		4
.L_1:
        /*000c*/ 	.byte	0x04, 0x12
        /*000e*/ 	.short	(.L_3 - .L_2)
	.align		4
.L_2:
        /*0010*/ 	.word	index@(triton_poi_fused_clamp_convolution_pow_sub_2)
        /*0014*/ 	.word	0x00000000


	//----- nvinfo : EIATTR_FRAME_SIZE
	.align		4
.L_3:
        /*0018*/ 	.byte	0x04, 0x11
        /*001a*/ 	.short	(.L_5 - .L_4)
	.align		4
.L_4:
        /*001c*/ 	.word	index@(triton_poi_fused_clamp_convolution_pow_sub_2)
        /*0020*/ 	.word	0x00000000


	//----- nvinfo : EIATTR_MIN_STACK_SIZE
	.align		4
.L_5:
        /*0024*/ 	.byte	0x04, 0x12
        /*0026*/ 	.short	(.L_7 - .L_6)
	.align		4
.L_6:
        /*0028*/ 	.word	index@(triton_poi_fused_clamp_convolution_pow_sub_2)
        /*002c*/ 	.word	0x00000000
.L_7:


//--------------------- .nv.info.triton_poi_fused_clamp_convolution_pow_sub_2 --------------------------
	.section	.nv.info.triton_poi_fused_clamp_convolution_pow_sub_2,"",@"SHT_CUDA_INFO"
	.sectionflags	@""
	.align	4


	//----- nvinfo : EIATTR_CUDA_API_VERSION
	.align		4
        /*0000*/ 	.byte	0x04, 0x37
        /*0002*/ 	.short	(.L_9 - .L_8)
.L_8:
        /*0004*/ 	.word	0x0000007c


	//----- nvinfo : EIATTR_KPARAM_INFO
	.align		4
.L_9:
        /*0008*/ 	.byte	0x04, 0x17
        /*000a*/ 	.short	(.L_11 - .L_10)
.L_10:
        /*000c*/ 	.word	0x00000000
        /*0010*/ 	.short	0x0002
        /*0012*/ 	.short	0x0010
        /*0014*/ 	.byte	0x00, 0xf0, 0x11, 0x00


	//----- nvinfo : EIATTR_KPARAM_INFO
	.align		4
.L_11:
        /*0018*/ 	.byte	0x04, 0x17
        /*001a*/ 	.short	(.L_13 - .L_12)
.L_12:
        /*001c*/ 	.word	0x00000000
        /*0020*/ 	.short	0x0001
        /*0022*/ 	.short	0x0008
        /*0024*/ 	.byte	0x00, 0xf4, 0x21, 0x00


	//----- nvinfo : EIATTR_KPARAM_INFO
	.align		4
.L_13:
        /*0028*/ 	.byte	0x04, 0x17
        /*002a*/ 	.short	(.L_15 - .L_14)
.L_14:
        /*002c*/ 	.word	0x00000000
        /*0030*/ 	.short	0x0000
        /*0032*/ 	.short	0x0000
        /*0034*/ 	.byte	0x00, 0xf4, 0x21, 0x00


	//----- nvinfo : EIATTR_SPARSE_MMA_MASK
	.align		4
.L_15:
        /*0038*/ 	.byte	0x03, 0x50
        /*003a*/ 	.short	0x0000


	//----- nvinfo : EIATTR_MAXREG_COUNT
	.align		4
        /*003c*/ 	.byte	0x03, 0x1b
        /*003e*/ 	.short	0x00ff


	//----- nvinfo : EIATTR_EXIT_INSTR_OFFSETS
	.align		4
        /*0040*/ 	.byte	0x04, 0x1c
        /*0042*/ 	.short	(.L_17 - .L_16)


	//   ....[0]....
.L_16:
        /*0044*/ 	.word	0x00000150


	//   ....[1]....
        /*0048*/ 	.word	0x00000170


	//----- nvinfo : EIATTR_REQNTID
	.align		4
.L_17:
        /*004c*/ 	.byte	0x04, 0x10
        /*004e*/ 	.short	(.L_19 - .L_18)
.L_18:
        /*0050*/ 	.word	0x00000080
        /*0054*/ 	.word	0x00000001
        /*0058*/ 	.word	0x00000001


	//----- nvinfo : EIATTR_CRS_STACK_SIZE
	.align		4
.L_19:
        /*005c*/ 	.byte	0x04, 0x1e
        /*005e*/ 	.short	(.L_21 - .L_20)
.L_20:
        /*0060*/ 	.word	0x00000000


	//----- nvinfo : EIATTR_CBANK_PARAM_SIZE
	.align		4
.L_21:
        /*0064*/ 	.byte	0x03, 0x19
        /*0066*/ 	.short	0x0014


	//----- nvinfo : EIATTR_PARAM_CBANK
	.align		4
        /*0068*/ 	.byte	0x04, 0x0a
        /*006a*/ 	.short	(.L_23 - .L_22)
	.align		4
.L_22:
        /*006c*/ 	.word	index@(.nv.constant0.triton_poi_fused_clamp_convolution_pow_sub_2)
        /*0070*/ 	.short	0x0210
        /*0072*/ 	.short	0x0014


	//----- nvinfo : EIATTR_SW_WAR
	.align		4
.L_23:
        /*0074*/ 	.byte	0x04, 0x36
        /*0076*/ 	.short	(.L_25 - .L_24)
.L_24:
        /*0078*/ 	.word	0x00000008
.L_25:


//--------------------- .nv.callgraph             --------------------------
	.section	.nv.callgraph,"",@"SHT_CUDA_CALLGRAPH"
	.align	4
	.sectionentsize	8
	.align		4
        /*0000*/ 	.word	0x00000000
	.align		4
        /*0004*/ 	.word	0xffffffff
	.align		4
        /*0008*/ 	.word	0x00000000
	.align		4
        /*000c*/ 	.word	0xfffffffe
	.align		4
        /*0010*/ 	.word	0x00000000
	.align		4
        /*0014*/ 	.word	0xfffffffd
	.align		4
        /*0018*/ 	.word	0x00000000
	.align		4
        /*001c*/ 	.word	0xfffffffc


//--------------------- .text.triton_poi_fused_clamp_convolution_pow_sub_2 --------------------------
	.section	.text.triton_poi_fused_clamp_convolution_pow_sub_2,"ax",@progbits
	.align	128
        .global         triton_poi_fused_clamp_convolution_pow_sub_2
        .type           triton_poi_fused_clamp_convolution_pow_sub_2,@function
        .size           triton_poi_fused_clamp_convolution_pow_sub_2,(.L_x_3 - triton_poi_fused_clamp_convolution_pow_sub_2)
        .other          triton_poi_fused_clamp_convolution_pow_sub_2,@"STO_CUDA_ENTRY STV_DEFAULT"
triton_poi_fused_clamp_convolution_pow_sub_2:
.text.triton_poi_fused_clamp_convolution_pow_sub_2:
[----:B------:R-:W0:Y:S02]  /*0000*/  LDC R1, c[0x0][0x28] ;  /* 0x00000a00ff017b82 */ /* 0x000e240000000800 */
[----:B------:R-:W1:Y:S01]  /*0010*/  S2R R0, SR_TID.X ;  /* 0x0000000000007919 */ /* 0x000e620000002100 */
[----:B------:R-:W2:Y:S01]  /*0020*/  LDC.64 R4, c[0x0][0x218] ;  /* 0x00008600ff047b82 */ /* 0x000ea20000000a00 */
[----:B------:R-:W-:Y:S01]  /*0030*/  ULDC.64 UR4, c[0x0][0x208] ;  /* 0x0000820000047ab9 */ /* 0x000fe20000000a00 */
[----:B------:R-:W-:Y:S01]  /*0040*/  BSSY B0, `(.L_x_0) ;  /* 0x000000a000007945 */ /* 0x000fe20003800000 */
[----:B------:R-:W3:Y:S01]  /*0050*/  S2R R7, SR_CTAID.X ;  /* 0x0000000000077919 */ /* 0x000ee20000002500 */
[----:B------:R-:W-:Y:S01]  /*0060*/  HFMA2.MMA R2, -RZ, RZ, 0, 0 ;  /* 0x00000000ff027435 */ /* 0x000fe200000001ff */
[----:B-1----:R-:W-:-:S05]  /*0070*/  LOP3.LUT R0, R0, 0x7f, RZ, 0xc0, !PT ;  /* 0x0000007f00007812 */ /* 0x002fca00078ec0ff */
[----:B---3--:R-:W-:-:S05]  /*0080*/  IMAD R7, R7, 0x80, R0 ;  /* 0x0000008007077824 */ /* 0x008fca00078e0200 */
[----:B------:R-:W-:-:S13]  /*0090*/  ISETP.GE.AND P2, PT, R7, 0x80, PT ;  /* 0x000000800700780c */ /* 0x000fda0003f46270 */
[----:B--2---:R-:W-:Y:S05]  /*00a0*/  @P2 BRA `(.L_x_1) ;  /* 0x00000000000c2947 */ /* 0x004fea0003800000 */
[----:B------:R-:W1:Y:S02]  /*00b0*/  LDC.64 R2, c[0x0][0x210] ;  /* 0x00008400ff027b82 */ /* 0x000e640000000a00 */
[----:B-1----:R-:W-:-:S06]  /*00c0*/  IMAD.WIDE R2, R7, 0x4, R2 ;  /* 0x0000000407027825 */ /* 0x002fcc00078e0202 */
[----:B------:R1:W5:Y:S02]  /*00d0*/  LDG.E R2, desc[UR4][R2.64] ;  /* 0x0000000402027981 */ /* 0x000364000c1e1900 */
.L_x_1:
[----:B------:R-:W-:Y:S05]  /*00e0*/  BSYNC B0 ;  /* 0x0000000000007941 */ /* 0x000fea0003800000 */
.L_x_0:
[----:B-----5:R-:W-:Y:S02]  /*00f0*/  IMAD.MOV.U32 R0, RZ, RZ, R2 ;  /* 0x000000ffff007224 */ /* 0x020fe400078e0002 */
[----:B-1----:R-:W-:-:S03]  /*0100*/  IMAD.WIDE R2, R7, 0x4, R4 ;  /* 0x0000000407027825 */ /* 0x002fc600078e0204 */
[C---:B------:R-:W-:Y:S02]  /*0110*/  FSETP.GT.AND P0, PT, R0.reuse, 0.0010000072652474045753, PT ;  /* 0x3a8312ad0000780b */ /* 0x040fe40003f04000 */
[----:B------:R-:W-:-:S11]  /*0120*/  FSETP.NAN.AND P1, PT, R0, R0, PT ;  /* 0x000000000000720b */ /* 0x000fd60003f28000 */
[----:B------:R-:W-:-:S05]  /*0130*/  @!P0 FSEL R0, R0, 0.0010000072652474045753, P1 ;  /* 0x3a8312ad00008808 */ /* 0x000fca0000800000 */
[----:B------:R-:W-:Y:S01]  /*0140*/  FFMA R5, R0, R0, -1.4551915228366851807e-11 ;  /* 0xad80000000057423 */ /* 0x000fe20000000000 */
[----:B------:R-:W-:Y:S06]  /*0150*/  @P2 EXIT ;  /* 0x000000000000294d */ /* 0x000fec0003800000 */
[----:B------:R-:W-:Y:S01]  /*0160*/  STG.E desc[UR4][R2.64], R5 ;  /* 0x0000000502007986 */ /* 0x000fe2000c101904 */
[----:B------:R-:W-:Y:S05]  /*0170*/  EXIT ;  /* 0x000000000000794d */ /* 0x000fea0003800000 */
.L_x_2:
[----:B------:R-:W-:-:S00]  /*0180*/  BRA `(.L_x_2) ;  /* 0xfffffffc00fc7947 */ /* 0x000fc0000383ffff */
[----:B------:R-:W-:-:S00]  /*0190*/  NOP ;  /* 0x0000000000007918 */ /* 0x000fc00000000000 */
        /* <DEDUP_REMOVED lines=14> */
.L_x_3:


//--------------------- .nv.constant0.triton_poi_fused_clamp_convolution_pow_sub_2 --------------------------
	.section	.nv.constant0.triton_poi_fused_clamp_convolution_pow_sub_2,"a",@progbits
	.sectionflags	@""
	.align	4
.nv.constant0.triton_poi_fused_clamp_convolution_pow_sub_2:
	.zero		548
